	.headerflags	@"EF_CUDA_TEXMODE_UNIFIED EF_CUDA_64BIT_ADDRESS EF_CUDA_ACCELERATORS EF_CUDA_SM90 EF_CUDA_VIRTUAL_SM(EF_CUDA_SM90)"
	.elftype	@"ET_EXEC"


//--------------------- .nv.info                  --------------------------
	.section	.nv.info,"",@"SHT_CUDA_INFO"
	.align	4


	//----- nvinfo : EIATTR_REGCOUNT
	.align		4
        /*0000*/ 	.byte	0x04, 0x2f
        /*0002*/ 	.short	(.L_3 - .L_2)
	.align		4
.L_2:
        /*0004*/ 	.word	index@(triton_poi_fused__native_batch_norm_legit_no_training_relu_17)
        /*0008*/ 	.word	0x00000010


	//----- nvinfo : EIATTR_MIN_STACK_SIZE
	.align		4
.L_3:
        /*000c*/ 	.byte	0x04, 0x12
        /*000e*/ 	.short	(.L_5 - .L_4)
	.align		4
.L_4:
        /*0010*/ 	.word	index@(triton_poi_fused__native_batch_norm_legit_no_training_relu_17)
        /*0014*/ 	.word	0x00000000


	//----- nvinfo : EIATTR_FRAME_SIZE
	.align		4
.L_5:
        /*0018*/ 	.byte	0x04, 0x11
        /*001a*/ 	.short	(.L_7 - .L_6)
	.align		4
.L_6:
        /*001c*/ 	.word	index@(triton_poi_fused__native_batch_norm_legit_no_training_relu_17)
        /*0020*/ 	.word	0x00000000


	//----- nvinfo : EIATTR_MIN_STACK_SIZE
	.align		4
.L_7:
        /*0024*/ 	.byte	0x04, 0x12
        /*0026*/ 	.short	(.L_9 - .L_8)
	.align		4
.L_8:
        /*0028*/ 	.word	index@(triton_poi_fused__native_batch_norm_legit_no_training_relu_17)
        /*002c*/ 	.word	0x00000000
.L_9:


//--------------------- .nv.info.triton_poi_fused__native_batch_norm_legit_no_training_relu_17 --------------------------
	.section	.nv.info.triton_poi_fused__native_batch_norm_legit_no_training_relu_17,"",@"SHT_CUDA_INFO"
	.sectionflags	@""
	.align	4


	//----- nvinfo : EIATTR_CUDA_API_VERSION
	.align		4
        /*0000*/ 	.byte	0x04, 0x37
        /*0002*/ 	.short	(.L_11 - .L_10)
.L_10:
        /*0004*/ 	.word	0x0000007c


	//----- nvinfo : EIATTR_KPARAM_INFO
	.align		4
.L_11:
        /*0008*/ 	.byte	0x04, 0x17
        /*000a*/ 	.short	(.L_13 - .L_12)
.L_12:
        /*000c*/ 	.word	0x00000000
        /*0010*/ 	.short	0x0006
        /*0012*/ 	.short	0x0030
        /*0014*/ 	.byte	0x00, 0xf0, 0x11, 0x00


	//----- nvinfo : EIATTR_KPARAM_INFO
	.align		4
.L_13:
        /*0018*/ 	.byte	0x04, 0x17
        /*001a*/ 	.short	(.L_15 - .L_14)
.L_14:
        /*001c*/ 	.word	0x00000000
        /*0020*/ 	.short	0x0005
        /*0022*/ 	.short	0x0028
        /*0024*/ 	.byte	0x00, 0xf4, 0x21, 0x00


	//----- nvinfo : EIATTR_KPARAM_INFO
	.align		4
.L_15:
        /*0028*/ 	.byte	0x04, 0x17
        /*002a*/ 	.short	(.L_17 - .L_16)
.L_16:
        /*002c*/ 	.word	0x00000000
        /*0030*/ 	.short	0x0004
        /*0032*/ 	.short	0x0020
        /*0034*/ 	.byte	0x00, 0xf4, 0x21, 0x00


	//----- nvinfo : EIATTR_KPARAM_INFO
	.align		4
.L_17:
        /*0038*/ 	.byte	0x04, 0x17
        /*003a*/ 	.short	(.L_19 - .L_18)
.L_18:
        /*003c*/ 	.word	0x00000000
        /*0040*/ 	.short	0x0003
        /*0042*/ 	.short	0x0018
        /*0044*/ 	.byte	0x00, 0xf4, 0x21, 0x00


	//----- nvinfo : EIATTR_KPARAM_INFO
	.align		4
.L_19:
        /*0048*/ 	.byte	0x04, 0x17
        /*004a*/ 	.short	(.L_21 - .L_20)
.L_20:
        /*004c*/ 	.word	0x00000000
        /*0050*/ 	.short	0x0002
        /*0052*/ 	.short	0x0010
        /*0054*/ 	.byte	0x00, 0xf4, 0x21, 0x00


	//----- nvinfo : EIATTR_KPARAM_INFO
	.align		4
.L_21:
        /*0058*/ 	.byte	0x04, 0x17
        /*005a*/ 	.short	(.L_23 - .L_22)
.L_22:
        /*005c*/ 	.word	0x00000000
        /*0060*/ 	.short	0x0001
        /*0062*/ 	.short	0x0008
        /*0064*/ 	.byte	0x00, 0xf4, 0x21, 0x00


	//----- nvinfo : EIATTR_KPARAM_INFO
	.align		4
.L_23:
        /*0068*/ 	.byte	0x04, 0x17
        /*006a*/ 	.short	(.L_25 - .L_24)
.L_24:
        /*006c*/ 	.word	0x00000000
        /*0070*/ 	.short	0x0000
        /*0072*/ 	.short	0x0000
        /*0074*/ 	.byte	0x00, 0xf4, 0x21, 0x00


	//----- nvinfo : EIATTR_SPARSE_MMA_MASK
	.align		4
.L_25:
        /*0078*/ 	.byte	0x03, 0x50
        /*007a*/ 	.short	0x0000


	//----- nvinfo : EIATTR_MAXREG_COUNT
	.align		4
        /*007c*/ 	.byte	0x03, 0x1b
        /*007e*/ 	.short	0x00ff


	//----- nvinfo : EIATTR_EXIT_INSTR_OFFSETS
	.align		4
        /*0080*/ 	.byte	0x04, 0x1c
        /*0082*/ 	.short	(.L_27 - .L_26)


	//   ....[0]....
.L_26:
        /*0084*/ 	.word	0x00000300


	//----- nvinfo : EIATTR_REQNTID
	.align		4
.L_27:
        /*0088*/ 	.byte	0x04, 0x10
        /*008a*/ 	.short	(.L_29 - .L_28)
.L_28:
        /*008c*/ 	.word	0x00000080
        /*0090*/ 	.word	0x00000001
        /*0094*/ 	.word	0x00000001


	//----- nvinfo : EIATTR_CBANK_PARAM_SIZE
	.align		4
.L_29:
        /*0098*/ 	.byte	0x03, 0x19
        /*009a*/ 	.short	0x0034


	//----- nvinfo : EIATTR_PARAM_CBANK
	.align		4
        /*009c*/ 	.byte	0x04, 0x0a
        /*009e*/ 	.short	(.L_31 - .L_30)
	.align		4
.L_30:
        /*00a0*/ 	.word	index@(.nv.constant0.triton_poi_fused__native_batch_norm_legit_no_training_relu_17)
        /*00a4*/ 	.short	0x0210
        /*00a6*/ 	.short	0x0034


	//----- nvinfo : EIATTR_SW_WAR
	.align		4
.L_31:
        /*00a8*/ 	.byte	0x04, 0x36
        /*00aa*/ 	.short	(.L_33 - .L_32)
.L_32:
        /*00ac*/ 	.word	0x00000008
.L_33:


//--------------------- .nv.callgraph             --------------------------
	.section	.nv.callgraph,"",@"SHT_CUDA_CALLGRAPH"
	.align	4
	.sectionentsize	8
	.align		4
        /*0000*/ 	.word	0x00000000
	.align		4
        /*0004*/ 	.word	0xffffffff
	.align		4
        /*0008*/ 	.word	0x00000000
	.align		4
        /*000c*/ 	.word	0xfffffffe
	.align		4
        /*0010*/ 	.word	0x00000000
	.align		4
        /*0014*/ 	.word	0xfffffffd
	.align		4
        /*0018*/ 	.word	0x00000000
	.align		4
        /*001c*/ 	.word	0xfffffffc


//--------------------- .nv.constant4             --------------------------
	.section	.nv.constant4,"a",@progbits
	.align	8
	.align		8
.nv.constant4:
        /*0000*/ 	.dword	_$_str
	.align		8
        /*0008*/ 	.dword	_$_str_$_2


//--------------------- .text.triton_poi_fused__native_batch_norm_legit_no_training_relu_17 --------------------------
	.section	.text.triton_poi_fused__native_batch_norm_legit_no_training_relu_17,"ax",@progbits
	.align	128
        .global         triton_poi_fused__native_batch_norm_legit_no_training_relu_17
        .type           triton_poi_fused__native_batch_norm_legit_no_training_relu_17,@function
        .size           triton_poi_fused__native_batch_norm_legit_no_training_relu_17,(.L_x_1 - triton_poi_fused__native_batch_norm_legit_no_training_relu_17)
        .other          triton_poi_fused__native_batch_norm_legit_no_training_relu_17,@"STO_CUDA_ENTRY STV_DEFAULT"
triton_poi_fused__native_batch_norm_legit_no_training_relu_17:
.text.triton_poi_fused__native_batch_norm_legit_no_training_relu_17:
[----:B------:R-:W-:Y:S01]  /*0000*/  LDC R1, c[0x0][0x28] ;  /* 0x00000a00ff017b82 */ /* 0x000fe20000000800 */
[----:B------:R-:W1:Y:S07]  /*0010*/  S2R R0, SR_TID.X ;  /* 0x0000000000007919 */ /* 0x000e6e0000002100 */
[----:B------:R-:W2:Y:S01]  /*0020*/  LDC.64 R6, c[0x0][0x220] ;  /* 0x00008800ff067b82 */ /* 0x000ea20000000a00 */
[----:B------:R-:W-:Y:S01]  /*0030*/  ULDC.64 UR4, c[0x0][0x208] ;  /* 0x0000820000047ab9 */ /* 0x000fe20000000a00 */
[----:B------:R-:W3:Y:S06]  /*0040*/  S2R R3, SR_CTAID.X ;  /* 0x0000000000037919 */ /* 0x000eec0000002500 */
[----:B------:R-:W4:Y:S08]  /*0050*/  LDC.64 R8, c[0x0][0x228] ;  /* 0x00008a00ff087b82 */ /* 0x000f300000000a00 */
[----:B------:R-:W5:Y:S01]  /*0060*/  LDC.64 R10, c[0x0][0x230] ;  /* 0x00008c00ff0a7b82 */ /* 0x000f620000000a00 */
[----:B-1----:R-:W-:-:S02]  /*0070*/  LOP3.LUT R0, R0, 0x7f, RZ, 0xc0, !PT ;  /* 0x0000007f00007812 */ /* 0x002fc400078ec0ff */
[----:B---3--:R-:W-:Y:S02]  /*0080*/  SHF.R.S32.HI R2, RZ, 0x18, R3 ;  /* 0x00000018ff027819 */ /* 0x008fe40000011403 */
[----:B------:R-:W-:Y:S02]  /*0090*/  LEA R0, R3, R0, 0x7 ;  /* 0x0000000003007211 */ /* 0x000fe400078e38ff */
[----:B------:R-:W-:-:S04]  /*00a0*/  SGXT R3, R2, 0x1 ;  /* 0x000000010203781a */ /* 0x000fc80000000200 */
[----:B------:R-:W-:-:S04]  /*00b0*/  LEA.HI R3, R3, R0, RZ, 0x4 ;  /* 0x0000000003037211 */ /* 0x000fc800078f20ff */
[----:B------:R-:W-:-:S05]  /*00c0*/  SHF.R.S32.HI R3, RZ, 0x4, R3 ;  /* 0x00000004ff037819 */ /* 0x000fca0000011403 */
[----:B------:R-:W-:-:S05]  /*00d0*/  IMAD.HI R2, R3, 0x2aaaaaab, RZ ;  /* 0x2aaaaaab03027827 */ /* 0x000fca00078e02ff */
[----:B------:R-:W-:-:S04]  /*00e0*/  SHF.R.U32.HI R5, RZ, 0x1f, R2 ;  /* 0x0000001fff057819 */ /* 0x000fc80000011602 */
[----:B------:R-:W-:Y:S02]  /*00f0*/  LEA.HI R2, R2, R5, RZ, 0x1a ;  /* 0x0000000502027211 */ /* 0x000fe400078fd0ff */
[----:B------:R-:W1:Y:S03]  /*0100*/  LDC.64 R4, c[0x0][0x218] ;  /* 0x00008600ff047b82 */ /* 0x000e660000000a00 */
[----:B------:R-:W-:-:S04]  /*0110*/  IMAD R13, R2, -0x180, R3 ;  /* 0xfffffe80020d7824 */ /* 0x000fc800078e0203 */
[C---:B--2---:R-:W-:Y:S01]  /*0120*/  IMAD.WIDE R6, R13.reuse, 0x4, R6 ;  /* 0x000000040d067825 */ /* 0x044fe200078e0206 */
[----:B------:R-:W2:Y:S05]  /*0130*/  LDC.64 R2, c[0x0][0x210] ;  /* 0x00008400ff027b82 */ /* 0x000eaa0000000a00 */
[----:B------:R-:W3:Y:S01]  /*0140*/  LDG.E.EL R6, desc[UR4][R6.64] ;  /* 0x0000000406067981 */ /* 0x000ee2000c2e1900 */
[----:B----4-:R-:W-:-:S04]  /*0150*/  IMAD.WIDE R8, R13, 0x4, R8 ;  /* 0x000000040d087825 */ /* 0x010fc800078e0208 */
[C---:B-----5:R-:W-:Y:S02]  /*0160*/  IMAD.WIDE R10, R13.reuse, 0x4, R10 ;  /* 0x000000040d0a7825 */ /* 0x060fe400078e020a */
[----:B------:R-:W4:Y:S02]  /*0170*/  LDG.E.EL R8, desc[UR4][R8.64] ;  /* 0x0000000408087981 */ /* 0x000f24000c2e1900 */
[----:B-1----:R-:W-:Y:S02]  /*0180*/  IMAD.WIDE R4, R13, 0x4, R4 ;  /* 0x000000040d047825 */ /* 0x002fe400078e0204 */
[----:B------:R-:W4:Y:S04]  /*0190*/  LDG.E.EL R11, desc[UR4][R10.64] ;  /* 0x000000040a0b7981 */ /* 0x000f28000c2e1900 */
[----:B------:R1:W5:Y:S01]  /*01a0*/  LDG.E.EL R5, desc[UR4][R4.64] ;  /* 0x0000000404057981 */ /* 0x000362000c2e1900 */
[----:B--2---:R-:W-:-:S05]  /*01b0*/  IMAD.WIDE R2, R0, 0x4, R2 ;  /* 0x0000000400027825 */ /* 0x004fca00078e0202 */
[----:B------:R2:W5:Y:S01]  /*01c0*/  LDG.E R12, desc[UR4][R2.64] ;  /* 0x00000004020c7981 */ /* 0x000562000c1e1900 */
[----:B-1----:R-:W-:Y:S01]  /*01d0*/  HFMA2.MMA R4, -RZ, RZ, 1.625, 0 ;  /* 0x3e800000ff047435 */ /* 0x002fe200000001ff */
[----:B--2---:R-:W1:Y:S02]  /*01e0*/  LDC.64 R2, c[0x0][0x238] ;  /* 0x00008e00ff027b82 */ /* 0x004e640000000a00 */
[----:B-1----:R-:W-:-:S04]  /*01f0*/  IMAD.WIDE R2, R0, 0x4, R2 ;  /* 0x0000000400027825 */ /* 0x002fc800078e0202 */
[----:B---3--:R-:W-:-:S04]  /*0200*/  FADD R6, R6, 9.9999997473787516356e-06 ;  /* 0x3727c5ac06067421 */ /* 0x008fc80000000000 */
[----:B------:R-:W1:Y:S02]  /*0210*/  MUFU.SQRT R7, R6 ;  /* 0x0000000600077308 */ /* 0x000e640000002000 */
[C---:B-1----:R-:W-:Y:S02]  /*0220*/  FSETP.GT.AND P0, PT, R7.reuse, 8.50705917302346158658e+37, PT ;  /* 0x7e8000000700780b */ /* 0x042fe40003f04000 */
[----:B------:R-:W-:-:S11]  /*0230*/  FSETP.GEU.AND P1, PT, R7, 1.175494350822287508e-38, PT ;  /* 0x008000000700780b */ /* 0x000fd60003f2e000 */
[----:B------:R-:W-:-:S04]  /*0240*/  @P0 FMUL R7, R7, 0.25 ;  /* 0x3e80000007070820 */ /* 0x000fc80000400000 */
[----:B------:R-:W-:-:S06]  /*0250*/  @!P1 FMUL R7, R7, 16777216 ;  /* 0x4b80000007079820 */ /* 0x000fcc0000400000 */
[----:B------:R-:W1:Y:S01]  /*0260*/  MUFU.RCP R7, R7 ;  /* 0x0000000700077308 */ /* 0x000e620000001000 */
[----:B------:R-:W-:Y:S01]  /*0270*/  FSEL R4, R4, 1, P0 ;  /* 0x3f80000004047808 */ /* 0x000fe20000000000 */
[----:B-----5:R-:W-:-:S04]  /*0280*/  FADD R5, R12, -R5 ;  /* 0x800000050c057221 */ /* 0x020fc80000000000 */
[----:B------:R-:W-:-:S04]  /*0290*/  @!P1 FMUL R4, R4, 16777216 ;  /* 0x4b80000004049820 */ /* 0x000fc80000400000 */
[----:B-1----:R-:W-:-:S04]  /*02a0*/  FMUL R4, R7, R4 ;  /* 0x0000000407047220 */ /* 0x002fc80000400000 */
[----:B------:R-:W-:-:S04]  /*02b0*/  FMUL R4, R5, R4 ;  /* 0x0000000405047220 */ /* 0x000fc80000400000 */
[----:B----4-:R-:W-:-:S05]  /*02c0*/  FFMA R4, R8, R4, R11 ;  /* 0x0000000408047223 */ /* 0x010fca000000000b */
[----:B------:R-:W-:-:S04]  /*02d0*/  FSETP.GEU.AND P0, PT, R4, RZ, PT ;  /* 0x000000ff0400720b */ /* 0x000fc80003f0e000 */
[----:B------:R-:W-:-:S05]  /*02e0*/  FSEL R5, R4, RZ, P0 ;  /* 0x000000ff04057208 */ /* 0x000fca0000000000 */
[----:B------:R-:W-:Y:S01]  /*02f0*/  STG.E desc[UR4][R2.64], R5 ;  /* 0x0000000502007986 */ /* 0x000fe2000c101904 */
[----:B------:R-:W-:Y:S05]  /*0300*/  EXIT ;  /* 0x000000000000794d */ /* 0x000fea0003800000 */
.L_x_0:
[----:B------:R-:W-:-:S00]  /*0310*/  BRA `(.L_x_0) ;  /* 0xfffffffc00fc7947 */ /* 0x000fc0000383ffff */
[----:B------:R-:W-:-:S00]  /*0320*/  NOP ;  /* 0x0000000000007918 */ /* 0x000fc00000000000 */
        /* <DEDUP_REMOVED lines=13> */
.L_x_1:


//--------------------- .nv.global.init           --------------------------
	.section	.nv.global.init,"aw",@progbits
.nv.global.init:
	.type		_$_str,@object
	.size		_$_str,(_$_str_$_2 - _$_str)
_$_str:
        /*0000*/ 	.byte	0x5f, 0x5f, 0x43, 0x55, 0x44, 0x41, 0x5f, 0x46, 0x54, 0x5a, 0x00
	.type		_$_str_$_2,@object
	.size		_$_str_$_2,(.L_1 - _$_str_$_2)
_$_str_$_2:
        /*000b*/ 	.byte	0x5f, 0x5f, 0x43, 0x55, 0x44, 0x41, 0x5f, 0x50, 0x52, 0x45, 0x43, 0x5f, 0x53, 0x51, 0x52, 0x54
        /*001b*/ 	.byte	0x00
.L_1:


//--------------------- .nv.constant0.triton_poi_fused__native_batch_norm_legit_no_training_relu_17 --------------------------
	.section	.nv.constant0.triton_poi_fused__native_batch_norm_legit_no_training_relu_17,"a",@progbits
	.sectionflags	@""
	.align	4
.nv.constant0.triton_poi_fused__native_batch_norm_legit_no_training_relu_17:
	.zero		580
